	.headerflags	@"EF_CUDA_TEXMODE_UNIFIED EF_CUDA_64BIT_ADDRESS EF_CUDA_ACCELERATORS EF_CUDA_SM90 EF_CUDA_VIRTUAL_SM(EF_CUDA_SM90)"
	.elftype	@"ET_EXEC"


//--------------------- .nv.info                  --------------------------
	.section	.nv.info,"",@"SHT_CUDA_INFO"
	.align	4


	//----- nvinfo : EIATTR_REGCOUNT
	.align		4
        /*0000*/ 	.byte	0x04, 0x2f
        /*0002*/ 	.short	(.L_1 - .L_0)
	.align		4
.L_0:
        /*0004*/ 	.word	index@(triton_poi_fused_10)
        /*0008*/ 	.word	0x0000001e


	//----- nvinfo : EIATTR_MIN_STACK_SIZE
	.align		4
.L_1:
        /*000c*/ 	.byte	0x04, 0x12
        /*000e*/ 	.short	(.L_3 - .L_2)
	.align		4
.L_2:
        /*0010*/ 	.word	index@(triton_poi_fused_10)
        /*0014*/ 	.word	0x00000000


	//----- nvinfo : EIATTR_FRAME_SIZE
	.align		4
.L_3:
        /*0018*/ 	.byte	0x04, 0x11
        /*001a*/ 	.short	(.L_5 - .L_4)
	.align		4
.L_4:
        /*001c*/ 	.word	index@(triton_poi_fused_10)
        /*0020*/ 	.word	0x00000000


	//----- nvinfo : EIATTR_MIN_STACK_SIZE
	.align		4
.L_5:
        /*0024*/ 	.byte	0x04, 0x12
        /*0026*/ 	.short	(.L_7 - .L_6)
	.align		4
.L_6:
        /*0028*/ 	.word	index@(triton_poi_fused_10)
        /*002c*/ 	.word	0x00000000
.L_7:


//--------------------- .nv.info.triton_poi_fused_10 --------------------------
	.section	.nv.info.triton_poi_fused_10,"",@"SHT_CUDA_INFO"
	.sectionflags	@""
	.align	4


	//----- nvinfo : EIATTR_CUDA_API_VERSION
	.align		4
        /*0000*/ 	.byte	0x04, 0x37
        /*0002*/ 	.short	(.L_9 - .L_8)
.L_8:
        /*0004*/ 	.word	0x0000007c


	//----- nvinfo : EIATTR_KPARAM_INFO
	.align		4
.L_9:
        /*0008*/ 	.byte	0x04, 0x17
        /*000a*/ 	.short	(.L_11 - .L_10)
.L_10:
        /*000c*/ 	.word	0x00000000
        /*0010*/ 	.short	0x0003
        /*0012*/ 	.short	0x0014
        /*0014*/ 	.byte	0x00, 0xf0, 0x11, 0x00


	//----- nvinfo : EIATTR_KPARAM_INFO
	.align		4
.L_11:
        /*0018*/ 	.byte	0x04, 0x17
        /*001a*/ 	.short	(.L_13 - .L_12)
.L_12:
        /*001c*/ 	.word	0x00000000
        /*0020*/ 	.short	0x0002
        /*0022*/ 	.short	0x0010
        /*0024*/ 	.byte	0x00, 0xf0, 0x11, 0x00


	//----- nvinfo : EIATTR_KPARAM_INFO
	.align		4
.L_13:
        /*0028*/ 	.byte	0x04, 0x17
        /*002a*/ 	.short	(.L_15 - .L_14)
.L_14:
        /*002c*/ 	.word	0x00000000
        /*0030*/ 	.short	0x0001
        /*0032*/ 	.short	0x0008
        /*0034*/ 	.byte	0x00, 0xf4, 0x21, 0x00


	//----- nvinfo : EIATTR_KPARAM_INFO
	.align		4
.L_15:
        /*0038*/ 	.byte	0x04, 0x17
        /*003a*/ 	.short	(.L_17 - .L_16)
.L_16:
        /*003c*/ 	.word	0x00000000
        /*0040*/ 	.short	0x0000
        /*0042*/ 	.short	0x0000
        /*0044*/ 	.byte	0x00, 0xf4, 0x21, 0x00


	//----- nvinfo : EIATTR_SPARSE_MMA_MASK
	.align		4
.L_17:
        /*0048*/ 	.byte	0x03, 0x50
        /*004a*/ 	.short	0x0000


	//----- nvinfo : EIATTR_MAXREG_COUNT
	.align		4
        /*004c*/ 	.byte	0x03, 0x1b
        /*004e*/ 	.short	0x00ff


	//----- nvinfo : EIATTR_EXIT_INSTR_OFFSETS
	.align		4
        /*0050*/ 	.byte	0x04, 0x1c
        /*0052*/ 	.short	(.L_19 - .L_18)


	//   ....[0]....
.L_18:
        /*0054*/ 	.word	0x000006c0


	//   ....[1]....
        /*0058*/ 	.word	0x00000710


	//----- nvinfo : EIATTR_REQNTID
	.align		4
.L_19:
        /*005c*/ 	.byte	0x04, 0x10
        /*005e*/ 	.short	(.L_21 - .L_20)
.L_20:
        /*0060*/ 	.word	0x00000080
        /*0064*/ 	.word	0x00000001
        /*0068*/ 	.word	0x00000001


	//----- nvinfo : EIATTR_CBANK_PARAM_SIZE
	.align		4
.L_21:
        /*006c*/ 	.byte	0x03, 0x19
        /*006e*/ 	.short	0x0018


	//----- nvinfo : EIATTR_PARAM_CBANK
	.align		4
        /*0070*/ 	.byte	0x04, 0x0a
        /*0072*/ 	.short	(.L_23 - .L_22)
	.align		4
.L_22:
        /*0074*/ 	.word	index@(.nv.constant0.triton_poi_fused_10)
        /*0078*/ 	.short	0x0210
        /*007a*/ 	.short	0x0018


	//----- nvinfo : EIATTR_SW_WAR
	.align		4
.L_23:
        /*007c*/ 	.byte	0x04, 0x36
        /*007e*/ 	.short	(.L_25 - .L_24)
.L_24:
        /*0080*/ 	.word	0x00000008
.L_25:


//--------------------- .nv.callgraph             --------------------------
	.section	.nv.callgraph,"",@"SHT_CUDA_CALLGRAPH"
	.align	4
	.sectionentsize	8
	.align		4
        /*0000*/ 	.word	0x00000000
	.align		4
        /*0004*/ 	.word	0xffffffff
	.align		4
        /*0008*/ 	.word	0x00000000
	.align		4
        /*000c*/ 	.word	0xfffffffe
	.align		4
        /*0010*/ 	.word	0x00000000
	.align		4
        /*0014*/ 	.word	0xfffffffd
	.align		4
        /*0018*/ 	.word	0x00000000
	.align		4
        /*001c*/ 	.word	0xfffffffc


//--------------------- .text.triton_poi_fused_10 --------------------------
	.section	.text.triton_poi_fused_10,"ax",@progbits
	.sectionflags	@"SHF_BARRIERS=1"
	.align	128
        .global         triton_poi_fused_10
        .type           triton_poi_fused_10,@function
        .size           triton_poi_fused_10,(.L_x_1 - triton_poi_fused_10)
        .other          triton_poi_fused_10,@"STO_CUDA_ENTRY STV_DEFAULT"
triton_poi_fused_10:
.text.triton_poi_fused_10:
[----:B------:R-:W0:Y:S01]  /*0000*/  LDC R1, c[0x0][0x28] ;  /* 0x00000a00ff017b82 */ /* 0x000e220000000800 */
[----:B------:R-:W1:Y:S07]  /*0010*/  S2R R19, SR_CTAID.Z ;  /* 0x0000000000137919 */ /* 0x000e6e0000002700 */
[----:B------:R-:W1:Y:S01]  /*0020*/  S2UR UR4, SR_CTAID.Y ;  /* 0x00000000000479c3 */ /* 0x000e620000002600 */
[----:B------:R-:W-:Y:S01]  /*0030*/  IMAD.MOV.U32 R14, RZ, RZ, RZ ;  /* 0x000000ffff0e7224 */ /* 0x000fe200078e00ff */
[----:B------:R-:W-:Y:S01]  /*0040*/  ULDC.64 UR6, c[0x0][0x208] ;  /* 0x0000820000067ab9 */ /* 0x000fe20000000a00 */
[----:B------:R-:W2:Y:S01]  /*0050*/  S2R R15, SR_CTAID.X ;  /* 0x00000000000f7919 */ /* 0x000ea20000002500 */
[----:B------:R-:W3:Y:S04]  /*0060*/  S2R R18, SR_TID.X ;  /* 0x0000000000127919 */ /* 0x000ee80000002100 */
[----:B------:R-:W1:Y:S08]  /*0070*/  LDC R0, c[0x0][0x10] ;  /* 0x00000400ff007b82 */ /* 0x000e700000000800 */
[----:B------:R-:W4:Y:S01]  /*0080*/  LDC.64 R16, c[0x0][0x210] ;  /* 0x00008400ff107b82 */ /* 0x000f220000000a00 */
[----:B-1----:R-:W-:-:S02]  /*0090*/  IMAD R19, R19, R0, UR4 ;  /* 0x0000000413137e24 */ /* 0x002fc4000f8e0200 */
[----:B--2---:R-:W-:Y:S02]  /*00a0*/  IMAD.SHL.U32 R15, R15, 0x10, RZ ;  /* 0x000000100f0f7824 */ /* 0x004fe400078e00ff */
[----:B------:R-:W-:Y:S01]  /*00b0*/  IMAD.SHL.U32 R19, R19, 0x40, RZ ;  /* 0x0000004013137824 */ /* 0x000fe200078e00ff */
[----:B---3--:R-:W-:Y:S02]  /*00c0*/  SHF.R.U32.HI R0, RZ, 0x4, R18 ;  /* 0x00000004ff007819 */ /* 0x008fe40000011612 */
[----:B------:R-:W-:Y:S02]  /*00d0*/  LOP3.LUT R4, R15, 0xf, R18, 0xf8, !PT ;  /* 0x0000000f0f047812 */ /* 0x000fe400078ef812 */
[----:B------:R-:W-:Y:S02]  /*00e0*/  SGXT.U32 R0, R0, 0x3 ;  /* 0x000000030000781a */ /* 0x000fe40000000000 */
[----:B------:R-:W-:Y:S02]  /*00f0*/  ISETP.GE.AND P0, PT, R4, 0x9, PT ;  /* 0x000000090400780c */ /* 0x000fe40003f06270 */
[----:B------:R-:W-:-:S02]  /*0100*/  LOP3.LUT R3, R19, 0x8, R0, 0xfe, !PT ;  /* 0x0000000813037812 */ /* 0x000fc400078efe00 */
[----:B------:R-:W-:Y:S02]  /*0110*/  LOP3.LUT R2, R19, R0, RZ, 0xfc, !PT ;  /* 0x0000000013027212 */ /* 0x000fe400078efcff */
[C---:B------:R-:W-:Y:S01]  /*0120*/  ISETP.LT.AND P2, PT, R3.reuse, 0x80000, !P0 ;  /* 0x000800000300780c */ /* 0x040fe20004741270 */
[--C-:B------:R-:W-:Y:S01]  /*0130*/  IMAD R3, R3, 0x9, R4.reuse ;  /* 0x0000000903037824 */ /* 0x100fe200078e0204 */
[----:B------:R-:W-:Y:S01]  /*0140*/  LOP3.LUT R6, R19, 0x10, R0, 0xfe, !PT ;  /* 0x0000001013067812 */ /* 0x000fe200078efe00 */
[C---:B------:R-:W-:Y:S01]  /*0150*/  IMAD R5, R2.reuse, 0x9, R4 ;  /* 0x0000000902057824 */ /* 0x040fe200078e0204 */
[----:B------:R-:W-:Y:S02]  /*0160*/  LOP3.LUT R7, R19, 0x18, R0, 0xfe, !PT ;  /* 0x0000001813077812 */ /* 0x000fe400078efe00 */
[----:B------:R-:W-:Y:S01]  /*0170*/  ISETP.LT.AND P1, PT, R2, 0x80000, !P0 ;  /* 0x000800000200780c */ /* 0x000fe20004721270 */
[----:B----4-:R-:W-:Y:S01]  /*0180*/  IMAD.WIDE R2, R3, 0x4, R16 ;  /* 0x0000000403027825 */ /* 0x010fe200078e0210 */
[----:B------:R-:W-:-:S02]  /*0190*/  ISETP.LT.AND P6, PT, R6, 0x80000, !P0 ;  /* 0x000800000600780c */ /* 0x000fc400047c1270 */
[----:B------:R-:W-:Y:S02]  /*01a0*/  LOP3.LUT R8, R19, 0x20, R0, 0xfe, !PT ;  /* 0x0000002013087812 */ /* 0x000fe400078efe00 */
[----:B------:R-:W-:Y:S01]  /*01b0*/  ISETP.LT.AND P5, PT, R7, 0x80000, !P0 ;  /* 0x000800000700780c */ /* 0x000fe200047a1270 */
[----:B------:R1:W2:Y:S01]  /*01c0*/  @P2 LDG.E.EL R14, desc[UR6][R2.64] ;  /* 0x00000006020e2981 */ /* 0x0002a2000c2e1900 */
[----:B------:R-:W-:Y:S02]  /*01d0*/  LOP3.LUT R4, R19, 0x28, R0, 0xfe, !PT ;  /* 0x0000002813047812 */ /* 0x000fe400078efe00 */
[----:B------:R-:W-:Y:S02]  /*01e0*/  LOP3.LUT R6, R19, 0x30, R0, 0xfe, !PT ;  /* 0x0000003013067812 */ /* 0x000fe400078efe00 */
[----:B------:R-:W-:Y:S02]  /*01f0*/  LOP3.LUT R7, R19, 0x38, R0, 0xfe, !PT ;  /* 0x0000003813077812 */ /* 0x000fe400078efe00 */
[----:B------:R-:W-:-:S02]  /*0200*/  ISETP.LT.AND P4, PT, R8, 0x80000, !P0 ;  /* 0x000800000800780c */ /* 0x000fc40004781270 */
[----:B------:R-:W-:Y:S02]  /*0210*/  ISETP.LT.AND P3, PT, R4, 0x80000, !P0 ;  /* 0x000800000400780c */ /* 0x000fe40004761270 */
[----:B------:R-:W-:Y:S02]  /*0220*/  ISETP.LT.AND P2, PT, R6, 0x80000, !P0 ;  /* 0x000800000600780c */ /* 0x000fe40004741270 */
[----:B------:R-:W-:Y:S01]  /*0230*/  ISETP.LT.AND P0, PT, R7, 0x80000, !P0 ;  /* 0x000800000700780c */ /* 0x000fe20004701270 */
[C---:B------:R-:W-:Y:S02]  /*0240*/  VIADD R7, R5.reuse, 0x90 ;  /* 0x0000009005077836 */ /* 0x040fe40000000000 */
[C---:B------:R-:W-:Y:S02]  /*0250*/  VIADD R9, R5.reuse, 0xd8 ;  /* 0x000000d805097836 */ /* 0x040fe40000000000 */
[C---:B------:R-:W-:Y:S02]  /*0260*/  VIADD R11, R5.reuse, 0x120 ;  /* 0x00000120050b7836 */ /* 0x040fe40000000000 */
[----:B------:R-:W-:-:S02]  /*0270*/  VIADD R13, R5, 0x168 ;  /* 0x00000168050d7836 */ /* 0x000fc40000000000 */
[C---:B------:R-:W-:Y:S02]  /*0280*/  VIADD R23, R5.reuse, 0x1b0 ;  /* 0x000001b005177836 */ /* 0x040fe40000000000 */
[C---:B------:R-:W-:Y:S02]  /*0290*/  VIADD R25, R5.reuse, 0x1f8 ;  /* 0x000001f805197836 */ /* 0x040fe40000000000 */
[----:B-1----:R-:W-:-:S04]  /*02a0*/  IMAD.WIDE R2, R5, 0x4, R16 ;  /* 0x0000000405027825 */ /* 0x002fc800078e0210 */
[----:B------:R-:W-:-:S04]  /*02b0*/  IMAD.WIDE R4, R7, 0x4, R16 ;  /* 0x0000000407047825 */ /* 0x000fc800078e0210 */
[----:B------:R-:W-:-:S04]  /*02c0*/  IMAD.WIDE R6, R9, 0x4, R16 ;  /* 0x0000000409067825 */ /* 0x000fc800078e0210 */
[----:B------:R-:W-:Y:S01]  /*02d0*/  IMAD.WIDE R8, R11, 0x4, R16 ;  /* 0x000000040b087825 */ /* 0x000fe200078e0210 */
[----:B------:R-:W-:-:S03]  /*02e0*/  CS2R R20, SRZ ;  /* 0x0000000000147805 */ /* 0x000fc6000001ff00 */
[----:B------:R-:W-:-:S03]  /*02f0*/  IMAD.WIDE R10, R13, 0x4, R16 ;  /* 0x000000040d0a7825 */ /* 0x000fc600078e0210 */
[----:B------:R1:W3:Y:S01]  /*0300*/  @P6 LDG.E.EL R20, desc[UR6][R4.64] ;  /* 0x0000000604146981 */ /* 0x0002e2000c2e1900 */
[--C-:B------:R-:W-:Y:S01]  /*0310*/  IMAD.WIDE R12, R23, 0x4, R16.reuse ;  /* 0x00000004170c7825 */ /* 0x100fe200078e0210 */
[----:B------:R-:W-:Y:S02]  /*0320*/  CS2R R22, SRZ ;  /* 0x0000000000167805 */ /* 0x000fe4000001ff00 */
[----:B------:R-:W4:Y:S01]  /*0330*/  @P5 LDG.E.EL R21, desc[UR6][R6.64] ;  /* 0x0000000606155981 */ /* 0x000f22000c2e1900 */
[----:B------:R-:W-:Y:S01]  /*0340*/  IMAD.WIDE R16, R25, 0x4, R16 ;  /* 0x0000000419107825 */ /* 0x000fe200078e0210 */
[----:B------:R-:W-:Y:S02]  /*0350*/  CS2R R24, SRZ ;  /* 0x0000000000187805 */ /* 0x000fe4000001ff00 */
[----:B------:R-:W5:Y:S01]  /*0360*/  @P4 LDG.E.EL R22, desc[UR6][R8.64] ;  /* 0x0000000608164981 */ /* 0x000f62000c2e1900 */
[----:B------:R-:W-:-:S03]  /*0370*/  IMAD.MOV.U32 R26, RZ, RZ, RZ ;  /* 0x000000ffff1a7224 */ /* 0x000fc600078e00ff */
[----:B------:R-:W5:Y:S04]  /*0380*/  @P3 LDG.E.EL R24, desc[UR6][R10.64] ;  /* 0x000000060a183981 */ /* 0x000f68000c2e1900 */
[----:B------:R1:W5:Y:S04]  /*0390*/  @P2 LDG.E.EL R23, desc[UR6][R12.64] ;  /* 0x000000060c172981 */ /* 0x000368000c2e1900 */
[----:B------:R1:W5:Y:S04]  /*03a0*/  @P1 LDG.E.EL R25, desc[UR6][R2.64] ;  /* 0x0000000602191981 */ /* 0x000368000c2e1900 */
[----:B------:R-:W5:Y:S01]  /*03b0*/  @P0 LDG.E.EL R26, desc[UR6][R16.64] ;  /* 0x00000006101a0981 */ /* 0x000f62000c2e1900 */
[----:B------:R-:W1:Y:S01]  /*03c0*/  S2R R27, SR_TID.X ;  /* 0x00000000001b7919 */ /* 0x000e620000002100 */
[----:B------:R-:W1:Y:S01]  /*03d0*/  S2UR UR5, SR_CgaCtaId ;  /* 0x00000000000579c3 */ /* 0x000e620000008800 */
[----:B------:R-:W-:-:S02]  /*03e0*/  UMOV UR4, 0x400 ;  /* 0x0000040000047882 */ /* 0x000fc40000000000 */
[----:B01----:R-:W-:Y:S01]  /*03f0*/  UPRMT UR4, UR5, 0x654, UR4 ;  /* 0x0000065405047896 */ /* 0x003fe20008000004 */
[----:B------:R-:W-:Y:S01]  /*0400*/  IMAD.SHL.U32 R4, R27, 0x40, RZ ;  /* 0x000000401b047824 */ /* 0x000fe200078e00ff */
[----:B------:R-:W-:-:S04]  /*0410*/  SHF.R.U32.HI R5, RZ, 0x4, R27 ;  /* 0x00000004ff057819 */ /* 0x000fc8000001161b */
[----:B------:R-:W-:Y:S02]  /*0420*/  SGXT.U32 R5, R5, 0x3 ;  /* 0x000000030505781a */ /* 0x000fe40000000000 */
[----:B------:R-:W-:-:S04]  /*0430*/  LOP3.LUT R4, R4, 0x3c0, RZ, 0xc0, !PT ;  /* 0x000003c004047812 */ /* 0x000fc800078ec0ff */
[C---:B------:R-:W-:Y:S02]  /*0440*/  LOP3.LUT R5, R4.reuse, R5, RZ, 0xfc, !PT ;  /* 0x0000000504057212 */ /* 0x040fe400078efcff */
[----:B------:R-:W-:-:S05]  /*0450*/  LEA.HI R4, R4, UR4, RZ, 0x1e ;  /* 0x0000000404047c11 */ /* 0x000fca000f8ff0ff */
[----:B------:R-:W-:Y:S01]  /*0460*/  IMAD R13, R5, 0x4, R4 ;  /* 0x00000004050d7824 */ /* 0x000fe200078e0204 */
[C---:B------:R-:W-:Y:S01]  /*0470*/  LOP3.LUT R2, R27.reuse, 0x70, RZ, 0xc0, !PT ;  /* 0x000000701b027812 */ /* 0x040fe200078ec0ff */
[----:B------:R-:W-:-:S04]  /*0480*/  IMAD.SHL.U32 R8, R27, 0x4, RZ ;  /* 0x000000041b087824 */ /* 0x000fc800078e00ff */
[----:B------:R-:W-:Y:S01]  /*0490*/  VIADD R3, R2, UR4 ;  /* 0x0000000402037c36 */ /* 0x000fe20008000000 */
[----:B------:R-:W-:-:S05]  /*04a0*/  LOP3.LUT R8, R8, 0x1fc, RZ, 0xc0, !PT ;  /* 0x000001fc08087812 */ /* 0x000fca00078ec0ff */
[----:B------:R-:W-:Y:S02]  /*04b0*/  IMAD R4, R8, 0x4, R3 ;  /* 0x0000000408047824 */ /* 0x000fe400078e0203 */
[----:B------:R-:W-:Y:S01]  /*04c0*/  IMAD.SHL.U32 R18, R18, 0x4, RZ ;  /* 0x0000000412127824 */ /* 0x000fe200078e00ff */
[----:B------:R-:W0:Y:S04]  /*04d0*/  LDC.64 R2, c[0x0][0x218] ;  /* 0x00008600ff027b82 */ /* 0x000e280000000a00 */
[----:B------:R-:W-:-:S04]  /*04e0*/  LOP3.LUT R18, R19, 0x3c, R18, 0xf8, !PT ;  /* 0x0000003c13127812 */ /* 0x000fc800078ef812 */
[----:B------:R-:W-:-:S04]  /*04f0*/  SHF.R.S32.HI R9, RZ, 0x1f, R18 ;  /* 0x0000001fff097819 */ /* 0x000fc80000011412 */
[----:B------:R-:W-:-:S04]  /*0500*/  LEA.HI R9, R9, R18, RZ, 0x9 ;  /* 0x0000001209097211 */ /* 0x000fc800078f48ff */
[----:B------:R-:W-:Y:S02]  /*0510*/  LOP3.LUT R11, R9, 0xfffffe00, RZ, 0xc0, !PT ;  /* 0xfffffe00090b7812 */ /* 0x000fe400078ec0ff */
[----:B------:R-:W-:Y:S02]  /*0520*/  SHF.R.S32.HI R10, RZ, 0x9, R9 ;  /* 0x00000009ff0a7819 */ /* 0x000fe40000011409 */
[C---:B------:R-:W-:Y:S01]  /*0530*/  ISETP.GE.AND P0, PT, R18.reuse, 0x80000, PT ;  /* 0x000800001200780c */ /* 0x040fe20003f06270 */
[----:B------:R-:W-:Y:S01]  /*0540*/  IMAD.IADD R11, R18, 0x1, -R11 ;  /* 0x00000001120b7824 */ /* 0x000fe200078e0a0b */
[----:B------:R-:W-:Y:S02]  /*0550*/  LOP3.LUT R9, R15, R0, RZ, 0xfc, !PT ;  /* 0x000000000f097212 */ /* 0x000fe400078efcff */
[----:B------:R-:W-:Y:S01]  /*0560*/  LOP3.LUT R0, R15, 0x8, R0, 0xfe, !PT ;  /* 0x000000080f007812 */ /* 0x000fe200078efe00 */
[----:B------:R-:W-:Y:S01]  /*0570*/  IMAD R12, R10, 0x1200, R11 ;  /* 0x000012000a0c7824 */ /* 0x000fe200078e020b */
[----:B------:R-:W-:-:S02]  /*0580*/  ISETP.LT.AND P1, PT, R9, 0x9, !P0 ;  /* 0x000000090900780c */ /* 0x000fc40004721270 */
[----:B------:R-:W-:Y:S01]  /*0590*/  ISETP.LT.AND P0, PT, R0, 0x9, !P0 ;  /* 0x000000090000780c */ /* 0x000fe20004701270 */
[----:B------:R-:W-:-:S04]  /*05a0*/  IMAD R11, R9, 0x200, R12 ;  /* 0x00000200090b7824 */ /* 0x000fc800078e020c */
[----:B0-----:R-:W-:Y:S01]  /*05b0*/  IMAD.WIDE R10, R11, 0x4, R2 ;  /* 0x000000040b0a7825 */ /* 0x001fe200078e0202 */
[----:B--2---:R-:W-:Y:S04]  /*05c0*/  STS [R13+0x20], R14 ;  /* 0x0000200e0d007388 */ /* 0x004fe80000000800 */
[----:B---3--:R-:W-:Y:S04]  /*05d0*/  STS [R13+0x40], R20 ;  /* 0x000040140d007388 */ /* 0x008fe80000000800 */
[----:B----4-:R-:W-:Y:S04]  /*05e0*/  STS [R13+0x60], R21 ;  /* 0x000060150d007388 */ /* 0x010fe80000000800 */
[----:B-----5:R-:W-:Y:S04]  /*05f0*/  STS [R13+0x80], R22 ;  /* 0x000080160d007388 */ /* 0x020fe80000000800 */
[----:B------:R-:W-:Y:S04]  /*0600*/  STS [R13+0xa0], R24 ;  /* 0x0000a0180d007388 */ /* 0x000fe80000000800 */
[----:B------:R-:W-:Y:S04]  /*0610*/  STS [R13+0xc0], R23 ;  /* 0x0000c0170d007388 */ /* 0x000fe80000000800 */
[----:B------:R-:W-:Y:S04]  /*0620*/  STS [R13], R25 ;  /* 0x000000190d007388 */ /* 0x000fe80000000800 */
[----:B------:R0:W-:Y:S01]  /*0630*/  STS [R13+0xe0], R26 ;  /* 0x0000e01a0d007388 */ /* 0x0001e20000000800 */
[----:B------:R-:W-:Y:S06]  /*0640*/  BAR.SYNC.DEFER_BLOCKING 0x0 ;  /* 0x0000000000007b1d */ /* 0x000fec0000010000 */
[----:B------:R-:W1:Y:S01]  /*0650*/  LDS.128 R4, [R4] ;  /* 0x0000000004047984 */ /* 0x000e620000000c00 */
[----:B0-----:R-:W-:-:S04]  /*0660*/  LOP3.LUT R13, R8, 0x200, RZ, 0xfc, !PT ;  /* 0x00000200080d7812 */ /* 0x001fc800078efcff */
[----:B------:R-:W-:-:S04]  /*0670*/  SHF.R.U32.HI R13, RZ, 0x2, R13 ;  /* 0x00000002ff0d7819 */ /* 0x000fc8000001160d */
[----:B------:R-:W-:-:S05]  /*0680*/  LOP3.LUT R13, R13, 0xf0, RZ, 0xc0, !PT ;  /* 0x000000f00d0d7812 */ /* 0x000fca00078ec0ff */
[----:B------:R-:W-:-:S04]  /*0690*/  VIADD R13, R13, UR4 ;  /* 0x000000040d0d7c36 */ /* 0x000fc80008000000 */
[----:B------:R-:W-:Y:S01]  /*06a0*/  IMAD R13, R8, 0x4, R13 ;  /* 0x00000004080d7824 */ /* 0x000fe200078e020d */
[----:B-1----:R0:W-:Y:S02]  /*06b0*/  @P1 STG.E.128 desc[UR6][R10.64], R4 ;  /* 0x000000040a001986 */ /* 0x0021e4000c101d06 */
[----:B0-----:R-:W-:Y:S05]  /*06c0*/  @!P0 EXIT ;  /* 0x000000000000894d */ /* 0x001fea0003800000 */
[----:B0-----:R-:W0:Y:S01]  /*06d0*/  LDS.128 R8, [R13+0x800] ;  /* 0x000800000d087984 */ /* 0x001e220000000c00 */
[----:B------:R-:W-:-:S04]  /*06e0*/  IMAD R5, R0, 0x200, R12 ;  /* 0x0000020000057824 */ /* 0x000fc800078e020c */
[----:B------:R-:W-:-:S05]  /*06f0*/  IMAD.WIDE R2, R5, 0x4, R2 ;  /* 0x0000000405027825 */ /* 0x000fca00078e0202 */
[----:B0-----:R-:W-:Y:S01]  /*0700*/  STG.E.128 desc[UR6][R2.64], R8 ;  /* 0x0000000802007986 */ /* 0x001fe2000c101d06 */
[----:B------:R-:W-:Y:S05]  /*0710*/  EXIT ;  /* 0x000000000000794d */ /* 0x000fea0003800000 */
.L_x_0:
[----:B------:R-:W-:-:S00]  /*0720*/  BRA `(.L_x_0) ;  /* 0xfffffffc00fc7947 */ /* 0x000fc0000383ffff */
[----:B------:R-:W-:-:S00]  /*0730*/  NOP ;  /* 0x0000000000007918 */ /* 0x000fc00000000000 */
        /* <DEDUP_REMOVED lines=12> */
.L_x_1:


//--------------------- .nv.shared.triton_poi_fused_10 --------------------------
	.section	.nv.shared.triton_poi_fused_10,"aw",@nobits
	.sectionflags	@""
	.align	16
	.zero		1024


//--------------------- .nv.constant0.triton_poi_fused_10 --------------------------
	.section	.nv.constant0.triton_poi_fused_10,"a",@progbits
	.sectionflags	@""
	.align	4
.nv.constant0.triton_poi_fused_10:
	.zero		552
